//
// Generated by NVIDIA NVVM Compiler
//
// Compiler Build ID: CL-36424714
// Cuda compilation tools, release 13.0, V13.0.88
// Based on NVVM 20.0.0
//

.version 9.0
.target sm_100
.address_size 64

	// .globl	_Z7reversePiS_

.visible .entry _Z7reversePiS_(
	.param .u64 .ptr .align 1 _Z7reversePiS__param_0,
	.param .u64 .ptr .align 1 _Z7reversePiS__param_1
)
{
	.reg .b32 	%r<9>;
	.reg .b64 	%rd<9>;

	ld.param.u64 	%rd1, [_Z7reversePiS__param_0];
	ld.param.u64 	%rd2, [_Z7reversePiS__param_1];
	cvta.to.global.u64 	%rd3, %rd2;
	cvta.to.global.u64 	%rd4, %rd1;
	mov.u32 	%r1, %ctaid.x;
	mov.u32 	%r2, %ntid.x;
	mov.u32 	%r3, %tid.x;
	mad.lo.s32 	%r4, %r1, %r2, %r3;
	mul.wide.s32 	%rd5, %r4, 4;
	add.s64 	%rd6, %rd4, %rd5;
	ld.global.u32 	%r5, [%rd6];
	mov.u32 	%r6, %nctaid.x;
	not.b32 	%r7, %r4;
	add.s32 	%r8, %r6, %r7;
	mul.wide.u32 	%rd7, %r8, 4;
	add.s64 	%rd8, %rd3, %rd7;
	st.global.u32 	[%rd8], %r5;
	ret;

}


// ===== COMPILED SASS (sm_100) =====

	.target	sm_100

	.elftype	@"ET_EXEC"


//--------------------- .note.nv.tkinfo           --------------------------
	.section	.note.nv.tkinfo,"",@"SHT_NOTE"
	.sectionflags	@"SHF_NOTE_NV_TKINFO"
	.tkinfo
        /*0018*/ 	.word	0x00000002
        /*0030*/ 	.string	""
        /*0030*/ 	.string	"ptxas"
        /*0030*/ 	.string	"Cuda compilation tools, release 13.0, V13.0.88"
        /*0030*/ 	.string	"Build cuda_13.0.r13.0/compiler.36424714_0"
        /*0030*/ 	.string	"-arch sm_100 -m 64 "



//--------------------- .note.nv.cuinfo           --------------------------
	.section	.note.nv.cuinfo,"",@"SHT_NOTE"
	.sectionflags	@"SHF_NOTE_NV_CUINFO"
        /*0018*/ 	.short	0x0002
        /*001a*/ 	.short	0x0064
        /*001c*/ 	.short	0x0082
	.zero		2


//--------------------- .nv.info                  --------------------------
	.section	.nv.info,"",@"SHT_CUDA_INFO"
	.align	4


	//----- nvinfo : EIATTR_REGCOUNT
	.align		4
        /*0000*/ 	.byte	0x04, 0x2f
        /*0002*/ 	.short	(.L_1 - .L_0)
	.align		4
.L_0:
        /*0004*/ 	.word	index@(_Z7reversePiS_)
        /*0008*/ 	.word	0x0000000a


	//----- nvinfo : EIATTR_FRAME_SIZE
	.align		4
.L_1:
        /*000c*/ 	.byte	0x04, 0x11
        /*000e*/ 	.short	(.L_3 - .L_2)
	.align		4
.L_2:
        /*0010*/ 	.word	index@(_Z7reversePiS_)
        /*0014*/ 	.word	0x00000000


	//----- nvinfo : EIATTR_MIN_STACK_SIZE
	.align		4
.L_3:
        /*0018*/ 	.byte	0x04, 0x12
        /*001a*/ 	.short	(.L_5 - .L_4)
	.align		4
.L_4:
        /*001c*/ 	.word	index@(_Z7reversePiS_)
        /*0020*/ 	.word	0x00000000
.L_5:


//--------------------- .nv.compat                --------------------------
	.section	.nv.compat,"",@"SHT_CUDA_COMPAT_INFO"
	.align	4
        /*0000*/ 	.byte	0x02, 0x09, 0x00, 0x00, 0x02, 0x02, 0x01, 0x00, 0x02, 0x05, 0x05, 0x00, 0x03, 0x07, 0x01, 0x01
        /*0010*/ 	.byte	0x02, 0x03, 0x00, 0x00, 0x02, 0x06, 0x01, 0x00, 0x04, 0x0b, 0x08, 0x00, 0x09, 0x00, 0x00, 0x00
        /*0020*/ 	.byte	0x00, 0x00, 0x00, 0x00


//--------------------- .nv.info._Z7reversePiS_   --------------------------
	.section	.nv.info._Z7reversePiS_,"",@"SHT_CUDA_INFO"
	.sectionflags	@""
	.align	4


	//----- nvinfo : EIATTR_CUDA_API_VERSION
	.align		4
        /*0000*/ 	.byte	0x04, 0x37
        /*0002*/ 	.short	(.L_7 - .L_6)
.L_6:
        /*0004*/ 	.word	0x00000082


	//----- nvinfo : EIATTR_KPARAM_INFO
	.align		4
.L_7:
        /*0008*/ 	.byte	0x04, 0x17
        /*000a*/ 	.short	(.L_9 - .L_8)
.L_8:
        /*000c*/ 	.word	0x00000000
        /*0010*/ 	.short	0x0001
        /*0012*/ 	.short	0x0008
        /*0014*/ 	.byte	0x00, 0xf5, 0x21, 0x00


	//----- nvinfo : EIATTR_KPARAM_INFO
	.align		4
.L_9:
        /*0018*/ 	.byte	0x04, 0x17
        /*001a*/ 	.short	(.L_11 - .L_10)
.L_10:
        /*001c*/ 	.word	0x00000000
        /*0020*/ 	.short	0x0000
        /*0022*/ 	.short	0x0000
        /*0024*/ 	.byte	0x00, 0xf5, 0x21, 0x00


	//----- nvinfo : EIATTR_SPARSE_MMA_MASK
	.align		4
.L_11:
        /*0028*/ 	.byte	0x03, 0x50
        /*002a*/ 	.short	0x0000


	//----- nvinfo : EIATTR_MAXREG_COUNT
	.align		4
        /*002c*/ 	.byte	0x03, 0x1b
        /*002e*/ 	.short	0x00ff


	//----- nvinfo : EIATTR_MERCURY_ISA_VERSION
	.align		4
        /*0030*/ 	.byte	0x03, 0x5f
        /*0032*/ 	.short	0x0101


	//----- nvinfo : EIATTR_VRC_CTA_INIT_COUNT
	.align		4
        /*0034*/ 	.byte	0x02, 0x4a
	.zero		1
	.zero		1


	//----- nvinfo : EIATTR_EXIT_INSTR_OFFSETS
	.align		4
        /*0038*/ 	.byte	0x04, 0x1c
        /*003a*/ 	.short	(.L_13 - .L_12)


	//   ....[0]....
.L_12:
        /*003c*/ 	.word	0x000000f0


	//----- nvinfo : EIATTR_CBANK_PARAM_SIZE
	.align		4
.L_13:
        /*0040*/ 	.byte	0x03, 0x19
        /*0042*/ 	.short	0x0010


	//----- nvinfo : EIATTR_PARAM_CBANK
	.align		4
        /*0044*/ 	.byte	0x04, 0x0a
        /*0046*/ 	.short	(.L_15 - .L_14)
	.align		4
.L_14:
        /*0048*/ 	.word	index@(.nv.constant0._Z7reversePiS_)
        /*004c*/ 	.short	0x0380
        /*004e*/ 	.short	0x0010


	//----- nvinfo : EIATTR_SW_WAR
	.align		4
.L_15:
        /*0050*/ 	.byte	0x04, 0x36
        /*0052*/ 	.short	(.L_17 - .L_16)
.L_16:
        /*0054*/ 	.word	0x00000008
.L_17:


//--------------------- .nv.callgraph             --------------------------
	.section	.nv.callgraph,"",@"SHT_CUDA_CALLGRAPH"
	.align	4
	.sectionentsize	8
	.align		4
        /*0000*/ 	.word	0x00000000
	.align		4
        /*0004*/ 	.word	0xffffffff
	.align		4
        /*0008*/ 	.word	0x00000000
	.align		4
        /*000c*/ 	.word	0xfffffffe
	.align		4
        /*0010*/ 	.word	0x00000000
	.align		4
        /*0014*/ 	.word	0xfffffffd
	.align		4
        /*0018*/ 	.word	0x00000000
	.align		4
        /*001c*/ 	.word	0xfffffffc


//--------------------- .text._Z7reversePiS_      --------------------------
	.section	.text._Z7reversePiS_,"ax",@progbits
	.align	128
        .global         _Z7reversePiS_
        .type           _Z7reversePiS_,@function
        .size           _Z7reversePiS_,(.L_x_1 - _Z7reversePiS_)
        .other          _Z7reversePiS_,@"STO_CUDA_ENTRY STV_DEFAULT"
_Z7reversePiS_:
.text._Z7reversePiS_:
[----:B------:R-:W-:Y:S01]  /*0000*/  LDC R1, c[0x0][0x37c] ;  /* 0x0000df00ff017b82 */ /* 0x000fe20000000800 */
[----:B------:R-:W0:Y:S07]  /*0010*/  S2R R0, SR_TID.X ;  /* 0x0000000000007919 */ /* 0x000e2e0000002100 */
[----:B------:R-:W0:Y:S01]  /*0020*/  S2UR UR6, SR_CTAID.X ;  /* 0x00000000000679c3 */ /* 0x000e220000002500 */
[----:B------:R-:W1:Y:S07]  /*0030*/  LDCU.64 UR4, c[0x0][0x358] ;  /* 0x00006b00ff0477ac */ /* 0x000e6e0008000a00 */
[----:B------:R-:W0:Y:S08]  /*0040*/  LDC R7, c[0x0][0x360] ;  /* 0x0000d800ff077b82 */ /* 0x000e300000000800 */
[----:B------:R-:W2:Y:S08]  /*0050*/  LDC.64 R2, c[0x0][0x380] ;  /* 0x0000e000ff027b82 */ /* 0x000eb00000000a00 */
[----:B------:R-:W3:Y:S01]  /*0060*/  LDC.64 R4, c[0x0][0x388] ;  /* 0x0000e200ff047b82 */ /* 0x000ee20000000a00 */
[----:B0-----:R-:W-:-:S04]  /*0070*/  IMAD R7, R7, UR6, R0 ;  /* 0x0000000607077c24 */ /* 0x001fc8000f8e0200 */
[----:B--2---:R-:W-:-:S06]  /*0080*/  IMAD.WIDE R2, R7, 0x4, R2 ;  /* 0x0000000407027825 */ /* 0x004fcc00078e0202 */
[----:B-1----:R-:W2:Y:S01]  /*0090*/  LDG.E R3, desc[UR4][R2.64] ;  /* 0x0000000402037981 */ /* 0x002ea2000c1e1900 */
[----:B------:R-:W0:Y:S01]  /*00a0*/  LDCU UR6, c[0x0][0x370] ;  /* 0x00006e00ff0677ac */ /* 0x000e220008000800 */
[----:B------:R-:W-:-:S04]  /*00b0*/  LOP3.LUT R7, RZ, R7, RZ, 0x33, !PT ;  /* 0x00000007ff077212 */ /* 0x000fc800078e33ff */
[----:B0-----:R-:W-:-:S05]  /*00c0*/  IADD3 R7, PT, PT, R7, UR6, RZ ;  /* 0x0000000607077c10 */ /* 0x001fca000fffe0ff */
[----:B---3--:R-:W-:-:S05]  /*00d0*/  IMAD.WIDE.U32 R4, R7, 0x4, R4 ;  /* 0x0000000407047825 */ /* 0x008fca00078e0004 */
[----:B--2---:R-:W-:Y:S01]  /*00e0*/  STG.E desc[UR4][R4.64], R3 ;  /* 0x0000000304007986 */ /* 0x004fe2000c101904 */
[----:B------:R-:W-:Y:S05]  /*00f0*/  EXIT ;  /* 0x000000000000794d */ /* 0x000fea0003800000 */
.L_x_0:
[----:B------:R-:W-:-:S00]  /*0100*/  BRA `(.L_x_0) ;  /* 0xfffffffc00fc7947 */ /* 0x000fc0000383ffff */
[----:B------:R-:W-:-:S00]  /*0110*/  NOP ;  /* 0x0000000000007918 */ /* 0x000fc00000000000 */
        /* <DEDUP_REMOVED lines=14> */
.L_x_1:


//--------------------- .nv.shared.reserved.0     --------------------------
	.section	.nv.shared.reserved.0,"aw",@nobits
	.weak		__nv_reservedSMEM_offset_0_alias
	.size		__nv_reservedSMEM_offset_0_alias, 0, 64
	.other		__nv_reservedSMEM_offset_0_alias,@"STO_CUDA_RESERVED_SHARED STV_DEFAULT"
__nv_reservedSMEM_offset_0_alias:
	.zero		0
	.zero		64


//--------------------- .nv.constant0._Z7reversePiS_ --------------------------
	.section	.nv.constant0._Z7reversePiS_,"a",@progbits
	.sectionflags	@""
	.align	4
.nv.constant0._Z7reversePiS_:
	.zero		912


//--------------------- SYMBOLS --------------------------

	.type		.nv.reservedSmem.offset0,@object
	.size		.nv.reservedSmem.offset0,0x4
